	.headerflags	@"EF_CUDA_TEXMODE_UNIFIED EF_CUDA_64BIT_ADDRESS EF_CUDA_ACCELERATORS EF_CUDA_SM90 EF_CUDA_VIRTUAL_SM(EF_CUDA_SM90)"
	.elftype	@"ET_EXEC"


//--------------------- .nv.info                  --------------------------
	.section	.nv.info,"",@"SHT_CUDA_INFO"
	.align	4


	//----- nvinfo : EIATTR_REGCOUNT
	.align		4
        /*0000*/ 	.byte	0x04, 0x2f
        /*0002*/ 	.short	(.L_1 - .L_0)
	.align		4
.L_0:
        /*0004*/ 	.word	index@(triton_poi_fused_convolution_114)
        /*0008*/ 	.word	0x0000000c


	//----- nvinfo : EIATTR_MIN_STACK_SIZE
	.align		4
.L_1:
        /*000c*/ 	.byte	0x04, 0x12
        /*000e*/ 	.short	(.L_3 - .L_2)
	.align		4
.L_2:
        /*0010*/ 	.word	index@(triton_poi_fused_convolution_114)
        /*0014*/ 	.word	0x00000000


	//----- nvinfo : EIATTR_FRAME_SIZE
	.align		4
.L_3:
        /*0018*/ 	.byte	0x04, 0x11
        /*001a*/ 	.short	(.L_5 - .L_4)
	.align		4
.L_4:
        /*001c*/ 	.word	index@(triton_poi_fused_convolution_114)
        /*0020*/ 	.word	0x00000000


	//----- nvinfo : EIATTR_MIN_STACK_SIZE
	.align		4
.L_5:
        /*0024*/ 	.byte	0x04, 0x12
        /*0026*/ 	.short	(.L_7 - .L_6)
	.align		4
.L_6:
        /*0028*/ 	.word	index@(triton_poi_fused_convolution_114)
        /*002c*/ 	.word	0x00000000
.L_7:


//--------------------- .nv.info.triton_poi_fused_convolution_114 --------------------------
	.section	.nv.info.triton_poi_fused_convolution_114,"",@"SHT_CUDA_INFO"
	.sectionflags	@""
	.align	4


	//----- nvinfo : EIATTR_CUDA_API_VERSION
	.align		4
        /*0000*/ 	.byte	0x04, 0x37
        /*0002*/ 	.short	(.L_9 - .L_8)
.L_8:
        /*0004*/ 	.word	0x0000007c


	//----- nvinfo : EIATTR_KPARAM_INFO
	.align		4
.L_9:
        /*0008*/ 	.byte	0x04, 0x17
        /*000a*/ 	.short	(.L_11 - .L_10)
.L_10:
        /*000c*/ 	.word	0x00000000
        /*0010*/ 	.short	0x0002
        /*0012*/ 	.short	0x0010
        /*0014*/ 	.byte	0x00, 0xf0, 0x11, 0x00


	//----- nvinfo : EIATTR_KPARAM_INFO
	.align		4
.L_11:
        /*0018*/ 	.byte	0x04, 0x17
        /*001a*/ 	.short	(.L_13 - .L_12)
.L_12:
        /*001c*/ 	.word	0x00000000
        /*0020*/ 	.short	0x0001
        /*0022*/ 	.short	0x0008
        /*0024*/ 	.byte	0x00, 0xf4, 0x21, 0x00


	//----- nvinfo : EIATTR_KPARAM_INFO
	.align		4
.L_13:
        /*0028*/ 	.byte	0x04, 0x17
        /*002a*/ 	.short	(.L_15 - .L_14)
.L_14:
        /*002c*/ 	.word	0x00000000
        /*0030*/ 	.short	0x0000
        /*0032*/ 	.short	0x0000
        /*0034*/ 	.byte	0x00, 0xf4, 0x21, 0x00


	//----- nvinfo : EIATTR_SPARSE_MMA_MASK
	.align		4
.L_15:
        /*0038*/ 	.byte	0x03, 0x50
        /*003a*/ 	.short	0x0000


	//----- nvinfo : EIATTR_MAXREG_COUNT
	.align		4
        /*003c*/ 	.byte	0x03, 0x1b
        /*003e*/ 	.short	0x00ff


	//----- nvinfo : EIATTR_EXIT_INSTR_OFFSETS
	.align		4
        /*0040*/ 	.byte	0x04, 0x1c
        /*0042*/ 	.short	(.L_17 - .L_16)


	//   ....[0]....
.L_16:
        /*0044*/ 	.word	0x000001c0


	//   ....[1]....
        /*0048*/ 	.word	0x000001e0


	//----- nvinfo : EIATTR_REQNTID
	.align		4
.L_17:
        /*004c*/ 	.byte	0x04, 0x10
        /*004e*/ 	.short	(.L_19 - .L_18)
.L_18:
        /*0050*/ 	.word	0x00000080
        /*0054*/ 	.word	0x00000001
        /*0058*/ 	.word	0x00000001


	//----- nvinfo : EIATTR_CBANK_PARAM_SIZE
	.align		4
.L_19:
        /*005c*/ 	.byte	0x03, 0x19
        /*005e*/ 	.short	0x0014


	//----- nvinfo : EIATTR_PARAM_CBANK
	.align		4
        /*0060*/ 	.byte	0x04, 0x0a
        /*0062*/ 	.short	(.L_21 - .L_20)
	.align		4
.L_20:
        /*0064*/ 	.word	index@(.nv.constant0.triton_poi_fused_convolution_114)
        /*0068*/ 	.short	0x0210
        /*006a*/ 	.short	0x0014


	//----- nvinfo : EIATTR_SW_WAR
	.align		4
.L_21:
        /*006c*/ 	.byte	0x04, 0x36
        /*006e*/ 	.short	(.L_23 - .L_22)
.L_22:
        /*0070*/ 	.word	0x00000008
.L_23:


//--------------------- .nv.callgraph             --------------------------
	.section	.nv.callgraph,"",@"SHT_CUDA_CALLGRAPH"
	.align	4
	.sectionentsize	8
	.align		4
        /*0000*/ 	.word	0x00000000
	.align		4
        /*0004*/ 	.word	0xffffffff
	.align		4
        /*0008*/ 	.word	0x00000000
	.align		4
        /*000c*/ 	.word	0xfffffffe
	.align		4
        /*0010*/ 	.word	0x00000000
	.align		4
        /*0014*/ 	.word	0xfffffffd
	.align		4
        /*0018*/ 	.word	0x00000000
	.align		4
        /*001c*/ 	.word	0xfffffffc


//--------------------- .text.triton_poi_fused_convolution_114 --------------------------
	.section	.text.triton_poi_fused_convolution_114,"ax",@progbits
	.align	128
        .global         triton_poi_fused_convolution_114
        .type           triton_poi_fused_convolution_114,@function
        .size           triton_poi_fused_convolution_114,(.L_x_1 - triton_poi_fused_convolution_114)
        .other          triton_poi_fused_convolution_114,@"STO_CUDA_ENTRY STV_DEFAULT"
triton_poi_fused_convolution_114:
.text.triton_poi_fused_convolution_114:
[----:B------:R-:W0:Y:S02]  /*0000*/  LDC R1, c[0x0][0x28] ;  /* 0x00000a00ff017b82 */ /* 0x000e240000000800 */
[----:B------:R-:W1:Y:S01]  /*0010*/  S2R R0, SR_TID.X ;  /* 0x0000000000007919 */ /* 0x000e620000002100 */
[----:B------:R-:W2:Y:S01]  /*0020*/  LDC.64 R2, c[0x0][0x210] ;  /* 0x00008400ff027b82 */ /* 0x000ea20000000a00 */
[----:B------:R-:W-:Y:S01]  /*0030*/  ULDC.64 UR4, c[0x0][0x208] ;  /* 0x0000820000047ab9 */ /* 0x000fe20000000a00 */
[----:B------:R-:W3:Y:S06]  /*0040*/  S2R R7, SR_CTAID.X ;  /* 0x0000000000077919 */ /* 0x000eec0000002500 */
[----:B------:R-:W4:Y:S01]  /*0050*/  LDC.64 R4, c[0x0][0x218] ;  /* 0x00008600ff047b82 */ /* 0x000f220000000a00 */
[----:B-1----:R-:W-:Y:S01]  /*0060*/  IMAD.SHL.U32 R0, R0, 0x2, RZ ;  /* 0x0000000200007824 */ /* 0x002fe200078e00ff */
[----:B---3--:R-:W-:-:S04]  /*0070*/  SHF.R.S32.HI R6, RZ, 0x17, R7 ;  /* 0x00000017ff067819 */ /* 0x008fc80000011407 */
[----:B------:R-:W-:Y:S02]  /*0080*/  LOP3.LUT R0, R0, 0xfe, RZ, 0xc0, !PT ;  /* 0x000000fe00007812 */ /* 0x000fe400078ec0ff */
[----:B------:R-:W-:-:S03]  /*0090*/  SGXT R6, R6, 0x1 ;  /* 0x000000010606781a */ /* 0x000fc60000000200 */
[----:B------:R-:W-:-:S04]  /*00a0*/  IMAD R7, R7, 0x100, R0 ;  /* 0x0000010007077824 */ /* 0x000fc800078e0200 */
[C---:B--2---:R-:W-:Y:S01]  /*00b0*/  IMAD.WIDE R2, R7.reuse, 0x4, R2 ;  /* 0x0000000407027825 */ /* 0x044fe200078e0202 */
[----:B------:R-:W-:Y:S02]  /*00c0*/  LEA.HI R6, R6, R7, RZ, 0x2 ;  /* 0x0000000706067211 */ /* 0x000fe400078f10ff */
[----:B------:R-:W-:Y:S02]  /*00d0*/  ISETP.GE.AND P0, PT, R7, 0x100, PT ;  /* 0x000001000700780c */ /* 0x000fe40003f06270 */
[--C-:B------:R-:W-:Y:S02]  /*00e0*/  SHF.R.S32.HI R0, RZ, 0x2, R6.reuse ;  /* 0x00000002ff007819 */ /* 0x100fe40000011406 */
[----:B------:R-:W-:Y:S02]  /*00f0*/  SHF.R.S32.HI R9, RZ, 0x1f, R6 ;  /* 0x0000001fff097819 */ /* 0x000fe40000011406 */
[----:B------:R-:W-:Y:S02]  /*0100*/  CS2R R6, SRZ ;  /* 0x0000000000067805 */ /* 0x000fe4000001ff00 */
[----:B------:R-:W-:-:S04]  /*0110*/  LEA.HI R9, R9, R0, RZ, 0x4 ;  /* 0x0000000009097211 */ /* 0x000fc800078f20ff */
[----:B------:R-:W-:Y:S01]  /*0120*/  LOP3.LUT R9, R9, 0xfffffff0, RZ, 0xc0, !PT ;  /* 0xfffffff009097812 */ /* 0x000fe200078ec0ff */
[----:B------:R-:W2:Y:S04]  /*0130*/  @!P0 LDG.E.64 R6, desc[UR4][R2.64] ;  /* 0x0000000402068981 */ /* 0x000ea8000c1e1b00 */
[----:B------:R-:W-:Y:S02]  /*0140*/  IMAD.IADD R9, R0, 0x1, -R9 ;  /* 0x0000000100097824 */ /* 0x000fe400078e0a09 */
[----:B------:R-:W-:Y:S02]  /*0150*/  IMAD.MOV.U32 R0, RZ, RZ, RZ ;  /* 0x000000ffff007224 */ /* 0x000fe400078e00ff */
[----:B----4-:R-:W-:-:S04]  /*0160*/  IMAD.WIDE R4, R9, 0x4, R4 ;  /* 0x0000000409047825 */ /* 0x010fc800078e0204 */
[----:B------:R-:W-:Y:S01]  /*0170*/  IMAD.MOV.U32 R9, RZ, RZ, RZ ;  /* 0x000000ffff097224 */ /* 0x000fe200078e00ff */
[----:B------:R-:W2:Y:S05]  /*0180*/  @!P0 LDG.E.EL R0, desc[UR4][R4.64] ;  /* 0x0000000404008981 */ /* 0x000eaa000c2e1900 */
[----:B------:R-:W3:Y:S01]  /*0190*/  @!P0 LDG.E.EL R9, desc[UR4][R4.64] ;  /* 0x0000000404098981 */ /* 0x000ee2000c2e1900 */
[----:B--2---:R-:W-:Y:S01]  /*01a0*/  FADD R7, R0, R7 ;  /* 0x0000000700077221 */ /* 0x004fe20000000000 */
[----:B---3--:R-:W-:Y:S01]  /*01b0*/  FADD R6, R9, R6 ;  /* 0x0000000609067221 */ /* 0x008fe20000000000 */
[----:B------:R-:W-:Y:S06]  /*01c0*/  @P0 EXIT ;  /* 0x000000000000094d */ /* 0x000fec0003800000 */
[----:B------:R-:W-:Y:S01]  /*01d0*/  STG.E.64 desc[UR4][R2.64], R6 ;  /* 0x0000000602007986 */ /* 0x000fe2000c101b04 */
[----:B------:R-:W-:Y:S05]  /*01e0*/  EXIT ;  /* 0x000000000000794d */ /* 0x000fea0003800000 */
.L_x_0:
[----:B------:R-:W-:-:S00]  /*01f0*/  BRA `(.L_x_0) ;  /* 0xfffffffc00fc7947 */ /* 0x000fc0000383ffff */
[----:B------:R-:W-:-:S00]  /*0200*/  NOP ;  /* 0x0000000000007918 */ /* 0x000fc00000000000 */
[----:B------:R-:W-:-:S00]  /*0210*/  NOP ;  /* 0x0000000000007918 */ /* 0x000fc00000000000 */
[----:B------:R-:W-:-:S00]  /*0220*/  NOP ;  /* 0x0000000000007918 */ /* 0x000fc00000000000 */
[----:B------:R-:W-:-:S00]  /*0230*/  NOP ;  /* 0x0000000000007918 */ /* 0x000fc00000000000 */
[----:B------:R-:W-:-:S00]  /*0240*/  NOP ;  /* 0x0000000000007918 */ /* 0x000fc00000000000 */
[----:B------:R-:W-:-:S00]  /*0250*/  NOP ;  /* 0x0000000000007918 */ /* 0x000fc00000000000 */
[----:B------:R-:W-:-:S00]  /*0260*/  NOP ;  /* 0x0000000000007918 */ /* 0x000fc00000000000 */
[----:B------:R-:W-:-:S00]  /*0270*/  NOP ;  /* 0x0000000000007918 */ /* 0x000fc00000000000 */
.L_x_1:


//--------------------- .nv.constant0.triton_poi_fused_convolution_114 --------------------------
	.section	.nv.constant0.triton_poi_fused_convolution_114,"a",@progbits
	.sectionflags	@""
	.align	4
.nv.constant0.triton_poi_fused_convolution_114:
	.zero		548
